//
// Generated by NVIDIA NVVM Compiler
//
// Compiler Build ID: CL-36424714
// Cuda compilation tools, release 13.0, V13.0.88
// Based on NVVM 20.0.0
//

.version 9.0
.target sm_100
.address_size 64

	// .globl	_Z6GenSeqPjPhjS_j
.extern .func  (.param .b32 func_retval0) vprintf
(
	.param .b64 vprintf_param_0,
	.param .b64 vprintf_param_1
)
;
.global .align 1 .b8 $str[76] = {84, 104, 114, 80, 101, 114, 66, 108, 107, 58, 32, 37, 117, 44, 32, 77, 121, 98, 105, 100, 58, 32, 37, 117, 44, 32, 77, 121, 116, 105, 100, 58, 32, 37, 100, 44, 32, 77, 121, 103, 116, 105, 100, 58, 32, 37, 117, 44, 32, 111, 102, 102, 115, 101, 116, 58, 32, 37, 117, 44, 32, 99, 117, 114, 114, 73, 110, 100, 101, 120, 58, 32, 37, 117, 10};

.visible .entry _Z6GenSeqPjPhjS_j(
	.param .u64 .ptr .align 1 _Z6GenSeqPjPhjS_j_param_0,
	.param .u64 .ptr .align 1 _Z6GenSeqPjPhjS_j_param_1,
	.param .u32 _Z6GenSeqPjPhjS_j_param_2,
	.param .u64 .ptr .align 1 _Z6GenSeqPjPhjS_j_param_3,
	.param .u32 _Z6GenSeqPjPhjS_j_param_4
)
{
	.local .align 8 .b8 	__local_depot0[24];
	.reg .b64 	%SP;
	.reg .b64 	%SPL;
	.reg .pred 	%p<3>;
	.reg .b32 	%r<20>;
	.reg .b64 	%rd<13>;

	mov.u64 	%SPL, __local_depot0;
	cvta.local.u64 	%SP, %SPL;
	ld.param.u64 	%rd1, [_Z6GenSeqPjPhjS_j_param_0];
	ld.param.u64 	%rd2, [_Z6GenSeqPjPhjS_j_param_1];
	ld.param.u64 	%rd3, [_Z6GenSeqPjPhjS_j_param_3];
	ld.param.u32 	%r10, [_Z6GenSeqPjPhjS_j_param_4];
	mov.u32 	%r1, %ntid.x;
	mov.u32 	%r2, %ctaid.x;
	mov.u32 	%r3, %tid.x;
	mad.lo.s32 	%r4, %r1, %r2, %r3;
	mul.lo.s32 	%r5, %r4, 3;
	setp.ge.u32 	%p1, %r5, %r10;
	@%p1 bra 	$L__BB0_3;
	cvta.to.global.u64 	%rd4, %rd3;
	cvta.to.global.u64 	%rd5, %rd1;
	ld.global.u32 	%r11, [%rd5];
	rem.u32 	%r12, %r4, %r11;
	ld.global.u32 	%r13, [%rd5+4];
	div.u32 	%r6, %r12, %r13;
	rem.u32 	%r14, %r4, %r13;
	ld.global.u32 	%r15, [%rd5+8];
	div.u32 	%r7, %r14, %r15;
	rem.u32 	%r16, %r4, %r15;
	ld.global.u32 	%r17, [%rd5+12];
	div.u32 	%r8, %r16, %r17;
	atom.global.add.u32 	%r9, [%rd4], 3;
	setp.gt.u32 	%p2, %r9, 1000;
	@%p2 bra 	$L__BB0_3;
	add.u64 	%rd6, %SP, 0;
	add.u64 	%rd7, %SPL, 0;
	st.local.v2.u32 	[%rd7], {%r1, %r2};
	st.local.v2.u32 	[%rd7+8], {%r3, %r4};
	st.local.v2.u32 	[%rd7+16], {%r5, %r9};
	mov.u64 	%rd8, $str;
	cvta.global.u64 	%rd9, %rd8;
	{ // callseq 0, 0
	.param .b64 param0;
	st.param.b64 	[param0], %rd9;
	.param .b64 param1;
	st.param.b64 	[param1], %rd6;
	.param .b32 retval0;
	call.uni (retval0), 
	vprintf, 
	(
	param0, 
	param1
	);
	ld.param.b32 	%r18, [retval0];
	} // callseq 0
	cvt.u64.u32 	%rd10, %r9;
	cvta.to.global.u64 	%rd11, %rd2;
	add.s64 	%rd12, %rd11, %rd10;
	st.global.u8 	[%rd12], %r6;
	st.global.u8 	[%rd12+1], %r7;
	st.global.u8 	[%rd12+2], %r8;
$L__BB0_3:
	ret;

}


// ===== COMPILED SASS (sm_100) =====

	.target	sm_100

	.elftype	@"ET_EXEC"


//--------------------- .note.nv.tkinfo           --------------------------
	.section	.note.nv.tkinfo,"",@"SHT_NOTE"
	.sectionflags	@"SHF_NOTE_NV_TKINFO"
	.tkinfo
        /*0018*/ 	.word	0x00000002
        /*0030*/ 	.string	""
        /*0030*/ 	.string	"ptxas"
        /*0030*/ 	.string	"Cuda compilation tools, release 13.0, V13.0.88"
        /*0030*/ 	.string	"Build cuda_13.0.r13.0/compiler.36424714_0"
        /*0030*/ 	.string	"-arch sm_100 -m 64 "



//--------------------- .note.nv.cuinfo           --------------------------
	.section	.note.nv.cuinfo,"",@"SHT_NOTE"
	.sectionflags	@"SHF_NOTE_NV_CUINFO"
        /*0018*/ 	.short	0x0002
        /*001a*/ 	.short	0x0064
        /*001c*/ 	.short	0x0082
	.zero		2


//--------------------- .nv.info                  --------------------------
	.section	.nv.info,"",@"SHT_CUDA_INFO"
	.align	4


	//----- nvinfo : EIATTR_REGCOUNT
	.align		4
        /*0000*/ 	.byte	0x04, 0x2f
        /*0002*/ 	.short	(.L_2 - .L_1)
	.align		4
.L_1:
        /*0004*/ 	.word	index@(_Z6GenSeqPjPhjS_j)
        /*0008*/ 	.word	0x0000001e


	//----- nvinfo : EIATTR_FRAME_SIZE
	.align		4
.L_2:
        /*000c*/ 	.byte	0x04, 0x11
        /*000e*/ 	.short	(.L_4 - .L_3)
	.align		4
.L_3:
        /*0010*/ 	.word	index@(_Z6GenSeqPjPhjS_j)
        /*0014*/ 	.word	0x00000018


	//----- nvinfo : EIATTR_MIN_STACK_SIZE
	.align		4
.L_4:
        /*0018*/ 	.byte	0x04, 0x12
        /*001a*/ 	.short	(.L_6 - .L_5)
	.align		4
.L_5:
        /*001c*/ 	.word	index@(_Z6GenSeqPjPhjS_j)
        /*0020*/ 	.word	0x00000018
.L_6:


//--------------------- .nv.compat                --------------------------
	.section	.nv.compat,"",@"SHT_CUDA_COMPAT_INFO"
	.align	4
        /*0000*/ 	.byte	0x02, 0x09, 0x00, 0x00, 0x02, 0x02, 0x01, 0x00, 0x02, 0x05, 0x05, 0x00, 0x03, 0x07, 0x01, 0x01
        /*0010*/ 	.byte	0x02, 0x03, 0x00, 0x00, 0x02, 0x06, 0x01, 0x00, 0x04, 0x0b, 0x08, 0x00, 0x09, 0x00, 0x00, 0x00
        /*0020*/ 	.byte	0x00, 0x00, 0x00, 0x00


//--------------------- .nv.info._Z6GenSeqPjPhjS_j --------------------------
	.section	.nv.info._Z6GenSeqPjPhjS_j,"",@"SHT_CUDA_INFO"
	.sectionflags	@""
	.align	4


	//----- nvinfo : EIATTR_CUDA_API_VERSION
	.align		4
        /*0000*/ 	.byte	0x04, 0x37
        /*0002*/ 	.short	(.L_8 - .L_7)
.L_7:
        /*0004*/ 	.word	0x00000082


	//----- nvinfo : EIATTR_KPARAM_INFO
	.align		4
.L_8:
        /*0008*/ 	.byte	0x04, 0x17
        /*000a*/ 	.short	(.L_10 - .L_9)
.L_9:
        /*000c*/ 	.word	0x00000000
        /*0010*/ 	.short	0x0004
        /*0012*/ 	.short	0x0020
        /*0014*/ 	.byte	0x00, 0xf0, 0x11, 0x00


	//----- nvinfo : EIATTR_KPARAM_INFO
	.align		4
.L_10:
        /*0018*/ 	.byte	0x04, 0x17
        /*001a*/ 	.short	(.L_12 - .L_11)
.L_11:
        /*001c*/ 	.word	0x00000000
        /*0020*/ 	.short	0x0003
        /*0022*/ 	.short	0x0018
        /*0024*/ 	.byte	0x00, 0xf5, 0x21, 0x00


	//----- nvinfo : EIATTR_KPARAM_INFO
	.align		4
.L_12:
        /*0028*/ 	.byte	0x04, 0x17
        /*002a*/ 	.short	(.L_14 - .L_13)
.L_13:
        /*002c*/ 	.word	0x00000000
        /*0030*/ 	.short	0x0002
        /*0032*/ 	.short	0x0010
        /*0034*/ 	.byte	0x00, 0xf0, 0x11, 0x00


	//----- nvinfo : EIATTR_KPARAM_INFO
	.align		4
.L_14:
        /*0038*/ 	.byte	0x04, 0x17
        /*003a*/ 	.short	(.L_16 - .L_15)
.L_15:
        /*003c*/ 	.word	0x00000000
        /*0040*/ 	.short	0x0001
        /*0042*/ 	.short	0x0008
        /*0044*/ 	.byte	0x00, 0xf5, 0x21, 0x00


	//----- nvinfo : EIATTR_KPARAM_INFO
	.align		4
.L_16:
        /*0048*/ 	.byte	0x04, 0x17
        /*004a*/ 	.short	(.L_18 - .L_17)
.L_17:
        /*004c*/ 	.word	0x00000000
        /*0050*/ 	.short	0x0000
        /*0052*/ 	.short	0x0000
        /*0054*/ 	.byte	0x00, 0xf5, 0x21, 0x00


	//----- nvinfo : EIATTR_SPARSE_MMA_MASK
	.align		4
.L_18:
        /*0058*/ 	.byte	0x03, 0x50
        /*005a*/ 	.short	0x0000


	//----- nvinfo : EIATTR_MAXREG_COUNT
	.align		4
        /*005c*/ 	.byte	0x03, 0x1b
        /*005e*/ 	.short	0x00ff


	//----- nvinfo : EIATTR_EXTERNS
	.align		4
        /*0060*/ 	.byte	0x04, 0x0f
        /*0062*/ 	.short	(.L_20 - .L_19)


	//   ....[0]....
	.align		4
.L_19:
        /*0064*/ 	.word	index@(vprintf)


	//----- nvinfo : EIATTR_MERCURY_ISA_VERSION
	.align		4
.L_20:
        /*0068*/ 	.byte	0x03, 0x5f
        /*006a*/ 	.short	0x0101


	//----- nvinfo : EIATTR_INT_WARP_WIDE_INSTR_OFFSETS
	.align		4
        /*006c*/ 	.byte	0x04, 0x31
        /*006e*/ 	.short	(.L_22 - .L_21)


	//   ....[0]....
.L_21:
        /*0070*/ 	.word	0x00000140


	//   ....[1]....
        /*0074*/ 	.word	0x000002d0


	//----- nvinfo : EIATTR_VRC_CTA_INIT_COUNT
	.align		4
.L_22:
        /*0078*/ 	.byte	0x02, 0x4a
	.zero		1
	.zero		1


	//----- nvinfo : EIATTR_SYSCALL_OFFSETS
	.align		4
        /*007c*/ 	.byte	0x04, 0x46
        /*007e*/ 	.short	(.L_24 - .L_23)


	//   ....[0]....
.L_23:
        /*0080*/ 	.word	0x00000880


	//----- nvinfo : EIATTR_EXIT_INSTR_OFFSETS
	.align		4
.L_24:
        /*0084*/ 	.byte	0x04, 0x1c
        /*0086*/ 	.short	(.L_26 - .L_25)


	//   ....[0]....
.L_25:
        /*0088*/ 	.word	0x000000d0


	//   ....[1]....
        /*008c*/ 	.word	0x00000740


	//   ....[2]....
        /*0090*/ 	.word	0x000008f0


	//----- nvinfo : EIATTR_CRS_STACK_SIZE
	.align		4
.L_26:
        /*0094*/ 	.byte	0x04, 0x1e
        /*0096*/ 	.short	(.L_28 - .L_27)
.L_27:
        /*0098*/ 	.word	0x00000000


	//----- nvinfo : EIATTR_CBANK_PARAM_SIZE
	.align		4
.L_28:
        /*009c*/ 	.byte	0x03, 0x19
        /*009e*/ 	.short	0x0024


	//----- nvinfo : EIATTR_PARAM_CBANK
	.align		4
        /*00a0*/ 	.byte	0x04, 0x0a
        /*00a2*/ 	.short	(.L_30 - .L_29)
	.align		4
.L_29:
        /*00a4*/ 	.word	index@(.nv.constant0._Z6GenSeqPjPhjS_j)
        /*00a8*/ 	.short	0x0380
        /*00aa*/ 	.short	0x0024


	//----- nvinfo : EIATTR_SW_WAR
	.align		4
.L_30:
        /*00ac*/ 	.byte	0x04, 0x36
        /*00ae*/ 	.short	(.L_32 - .L_31)
.L_31:
        /*00b0*/ 	.word	0x00000008
.L_32:


//--------------------- .nv.callgraph             --------------------------
	.section	.nv.callgraph,"",@"SHT_CUDA_CALLGRAPH"
	.align	4
	.sectionentsize	8
	.align		4
        /*0000*/ 	.word	0x00000000
	.align		4
        /*0004*/ 	.word	0xffffffff
	.align		4
        /*0008*/ 	.word	index@(_Z6GenSeqPjPhjS_j)
	.align		4
        /*000c*/ 	.word	index@(vprintf)
	.align		4
        /*0010*/ 	.word	0x00000000
	.align		4
        /*0014*/ 	.word	0xfffffffe
	.align		4
        /*0018*/ 	.word	0x00000000
	.align		4
        /*001c*/ 	.word	0xfffffffd
	.align		4
        /*0020*/ 	.word	0x00000000
	.align		4
        /*0024*/ 	.word	0xfffffffc


//--------------------- .nv.constant4             --------------------------
	.section	.nv.constant4,"a",@progbits
	.align	8
	.align		8
.nv.constant4:
        /*0000*/ 	.dword	vprintf
	.align		8
        /*0008*/ 	.dword	$str


//--------------------- .text._Z6GenSeqPjPhjS_j   --------------------------
	.section	.text._Z6GenSeqPjPhjS_j,"ax",@progbits
	.align	128
        .global         _Z6GenSeqPjPhjS_j
        .type           _Z6GenSeqPjPhjS_j,@function
        .size           _Z6GenSeqPjPhjS_j,(.L_x_2 - _Z6GenSeqPjPhjS_j)
        .other          _Z6GenSeqPjPhjS_j,@"STO_CUDA_ENTRY STV_DEFAULT"
_Z6GenSeqPjPhjS_j:
.text._Z6GenSeqPjPhjS_j:
[----:B------:R-:W0:Y:S01]  /*0000*/  LDC R1, c[0x0][0x37c] ;  /* 0x0000df00ff017b82 */ /* 0x000e220000000800 */
[----:B------:R-:W1:Y:S01]  /*0010*/  S2R R11, SR_CTAID.X ;  /* 0x00000000000b7919 */ /* 0x000e620000002500 */
[----:B------:R-:W2:Y:S06]  /*0020*/  LDCU UR5, c[0x0][0x2fc] ;  /* 0x00005f80ff0577ac */ /* 0x000eac0008000800 */
[----:B------:R-:W1:Y:S01]  /*0030*/  LDC R10, c[0x0][0x360] ;  /* 0x0000d800ff0a7b82 */ /* 0x000e620000000800 */
[----:B0-----:R-:W-:Y:S01]  /*0040*/  VIADD R1, R1, 0xffffffe8 ;  /* 0xffffffe801017836 */ /* 0x001fe20000000000 */
[----:B------:R-:W1:Y:S01]  /*0050*/  S2R R4, SR_TID.X ;  /* 0x0000000000047919 */ /* 0x000e620000002100 */
[----:B------:R-:W0:Y:S01]  /*0060*/  LDCU UR6, c[0x0][0x3a0] ;  /* 0x00007400ff0677ac */ /* 0x000e220008000800 */
[----:B------:R-:W3:Y:S02]  /*0070*/  LDCU UR4, c[0x0][0x2f8] ;  /* 0x00005f00ff0477ac */ /* 0x000ee40008000800 */
[----:B---3--:R-:W-:-:S05]  /*0080*/  IADD3 R6, P1, PT, R1, UR4, RZ ;  /* 0x0000000401067c10 */ /* 0x008fca000ff3e0ff */
[----:B--2---:R-:W-:Y:S02]  /*0090*/  IMAD.X R7, RZ, RZ, UR5, P1 ;  /* 0x00000005ff077e24 */ /* 0x004fe400088e06ff */
[----:B-1----:R-:W-:-:S04]  /*00a0*/  IMAD R5, R10, R11, R4 ;  /* 0x0000000b0a057224 */ /* 0x002fc800078e0204 */
[----:B------:R-:W-:-:S05]  /*00b0*/  IMAD R16, R5, 0x3, RZ ;  /* 0x0000000305107824 */ /* 0x000fca00078e02ff */
[----:B0-----:R-:W-:-:S13]  /*00c0*/  ISETP.GE.U32.AND P0, PT, R16, UR6, PT ;  /* 0x0000000610007c0c */ /* 0x001fda000bf06070 */
[----:B------:R-:W-:Y:S05]  /*00d0*/  @P0 EXIT ;  /* 0x000000000000094d */ /* 0x000fea0003800000 */
[----:B------:R-:W0:Y:S01]  /*00e0*/  LDC.64 R8, c[0x0][0x380] ;  /* 0x0000e000ff087b82 */ /* 0x000e220000000a00 */
[----:B------:R-:W0:Y:S02]  /*00f0*/  LDCU.64 UR36, c[0x0][0x358] ;  /* 0x00006b00ff2477ac */ /* 0x000e240008000a00 */
[----:B0-----:R-:W2:Y:S04]  /*0100*/  LDG.E R0, desc[UR36][R8.64] ;  /* 0x0000002408007981 */ /* 0x001ea8000c1e1900 */
[----:B------:R-:W3:Y:S04]  /*0110*/  LDG.E R14, desc[UR36][R8.64+0x4] ;  /* 0x00000424080e7981 */ /* 0x000ee8000c1e1900 */
[----:B------:R-:W4:Y:S04]  /*0120*/  LDG.E R12, desc[UR36][R8.64+0x8] ;  /* 0x00000824080c7981 */ /* 0x000f28000c1e1900 */
[----:B------:R0:W5:Y:S01]  /*0130*/  LDG.E R3, desc[UR36][R8.64+0xc] ;  /* 0x00000c2408037981 */ /* 0x000162000c1e1900 */
[----:B------:R-:W-:Y:S01]  /*0140*/  VOTEU.ANY UR4, UPT, PT ;  /* 0x0000000000047886 */ /* 0x000fe200038e0100 */
[----:B------:R-:W1:Y:S01]  /*0150*/  LDC.64 R20, c[0x0][0x398] ;  /* 0x0000e600ff147b82 */ /* 0x000e620000000a00 */
[----:B------:R-:W-:Y:S01]  /*0160*/  FLO.U32 R17, UR4 ;  /* 0x0000000400117d00 */ /* 0x000fe200080e0000 */
[----:B------:R-:W0:Y:S07]  /*0170*/  S2R R18, SR_LANEID ;  /* 0x0000000000127919 */ /* 0x000e2e0000000000 */
[----:B------:R-:W0:Y:S02]  /*0180*/  POPC R2, UR4 ;  /* 0x0000000400027d09 */ /* 0x000e240008000000 */
[----:B0-----:R-:W-:Y:S01]  /*0190*/  IMAD R19, R2, 0x3, RZ ;  /* 0x0000000302137824 */ /* 0x001fe200078e02ff */
[----:B------:R-:W-:-:S13]  /*01a0*/  ISETP.EQ.U32.AND P0, PT, R17, R18, PT ;  /* 0x000000121100720c */ /* 0x000fda0003f02070 */
[----:B-1----:R0:W4:Y:S01]  /*01b0*/  @P0 ATOMG.E.ADD.STRONG.GPU PT, R20, desc[UR36][R20.64], R19 ;  /* 0x80000013141409a8 */ /* 0x00212200081ef124 */
[----:B--2---:R-:W1:Y:S01]  /*01c0*/  I2F.U32.RP R2, R0 ;  /* 0x0000000000027306 */ /* 0x004e620000209000 */
[----:B------:R-:W-:Y:S01]  /*01d0*/  IMAD.MOV R8, RZ, RZ, -R0 ;  /* 0x000000ffff087224 */ /* 0x000fe200078e0a00 */
[----:B------:R-:W-:-:S04]  /*01e0*/  ISETP.NE.U32.AND P1, PT, R0, RZ, PT ;  /* 0x000000ff0000720c */ /* 0x000fc80003f25070 */
[----:B0-----:R-:W-:Y:S02]  /*01f0*/  MOV R21, R8 ;  /* 0x0000000800157202 */ /* 0x001fe40000000f00 */
[----:B---3--:R-:W0:Y:S01]  /*0200*/  I2F.U32.RP R13, R14 ;  /* 0x0000000e000d7306 */ /* 0x008e220000209000 */
[----:B-----5:R-:W-:-:S07]  /*0210*/  IADD3 R27, PT, PT, RZ, -R3, RZ ;  /* 0x80000003ff1b7210 */ /* 0x020fce0007ffe0ff */
[----:B----4-:R-:W2:Y:S08]  /*0220*/  I2F.U32.RP R15, R12 ;  /* 0x0000000c000f7306 */ /* 0x010eb00000209000 */
[----:B-1----:R-:W1:Y:S08]  /*0230*/  MUFU.RCP R2, R2 ;  /* 0x0000000200027308 */ /* 0x002e700000001000 */
[----:B0-----:R-:W0:Y:S08]  /*0240*/  MUFU.RCP R13, R13 ;  /* 0x0000000d000d7308 */ /* 0x001e300000001000 */
[----:B--2---:R-:W2:Y:S01]  /*0250*/  MUFU.RCP R15, R15 ;  /* 0x0000000f000f7308 */ /* 0x004ea20000001000 */
[----:B-1----:R-:W-:-:S07]  /*0260*/  IADD3 R22, PT, PT, R2, 0xffffffe, RZ ;  /* 0x0ffffffe02167810 */ /* 0x002fce0007ffe0ff */
[----:B------:R1:W3:Y:S01]  /*0270*/  F2I.FTZ.U32.TRUNC.NTZ R23, R22 ;  /* 0x0000001600177305 */ /* 0x0002e2000021f000 */
[----:B0-----:R-:W-:-:S07]  /*0280*/  VIADD R18, R13, 0xffffffe ;  /* 0x0ffffffe0d127836 */ /* 0x001fce0000000000 */
[----:B------:R0:W4:Y:S01]  /*0290*/  F2I.FTZ.U32.TRUNC.NTZ R19, R18 ;  /* 0x0000001200137305 */ /* 0x000122000021f000 */
[----:B--2---:R-:W-:Y:S02]  /*02a0*/  VIADD R8, R15, 0xffffffe ;  /* 0x0ffffffe0f087836 */ /* 0x004fe40000000000 */
[----:B-1----:R-:W-:Y:S02]  /*02b0*/  HFMA2 R22, -RZ, RZ, 0, 0 ;  /* 0x00000000ff167431 */ /* 0x002fe400000001ff */
[----:B------:R-:W-:Y:S01]  /*02c0*/  IMAD.MOV R15, RZ, RZ, -R14 ;  /* 0x000000ffff0f7224 */ /* 0x000fe200078e0a0e */
[----:B------:R-:W1:Y:S01]  /*02d0*/  SHFL.IDX PT, R17, R20, R17, 0x1f ;  /* 0x00001f1114117589 */ /* 0x000e6200000e0000 */
[----:B---3--:R-:W-:Y:S01]  /*02e0*/  IMAD R21, R21, R23, RZ ;  /* 0x0000001715157224 */ /* 0x008fe200078e02ff */
[----:B------:R2:W3:Y:S01]  /*02f0*/  F2I.FTZ.U32.TRUNC.NTZ R9, R8 ;  /* 0x0000000800097305 */ /* 0x0004e2000021f000 */
[----:B0-----:R-:W-:Y:S02]  /*0300*/  IMAD.MOV.U32 R18, RZ, RZ, RZ ;  /* 0x000000ffff127224 */ /* 0x001fe400078e00ff */
[----:B------:R-:W-:-:S04]  /*0310*/  IMAD.HI.U32 R2, R23, R21, R22 ;  /* 0x0000001517027227 */ /* 0x000fc800078e0016 */
[----:B------:R-:W-:Y:S01]  /*0320*/  IMAD.MOV R21, RZ, RZ, -R12 ;  /* 0x000000ffff157224 */ /* 0x000fe200078e0a0c */
[----:B--2---:R-:W-:Y:S01]  /*0330*/  MOV R8, RZ ;  /* 0x000000ff00087202 */ /* 0x004fe20000000f00 */
[----:B----4-:R-:W-:Y:S01]  /*0340*/  IMAD R15, R15, R19, RZ ;  /* 0x000000130f0f7224 */ /* 0x010fe200078e02ff */
[----:B------:R-:W0:Y:S01]  /*0350*/  I2F.U32.RP R13, R3 ;  /* 0x00000003000d7306 */ /* 0x000e220000209000 */
[----:B------:R-:W-:-:S04]  /*0360*/  IMAD.HI.U32 R2, R2, R5, RZ ;  /* 0x0000000502027227 */ /* 0x000fc800078e00ff */
[----:B---3--:R-:W-:Y:S02]  /*0370*/  IMAD R21, R21, R9, RZ ;  /* 0x0000000915157224 */ /* 0x008fe400078e02ff */
[----:B------:R-:W-:Y:S01]  /*0380*/  IMAD.HI.U32 R18, R19, R15, R18 ;  /* 0x0000000f13127227 */ /* 0x000fe200078e0012 */
[----:B------:R-:W-:-:S03]  /*0390*/  LOP3.LUT R19, RZ, R12, RZ, 0x33, !PT ;  /* 0x0000000cff137212 */ /* 0x000fc600078e33ff */
[----:B------:R-:W-:Y:S02]  /*03a0*/  IMAD.MOV R15, RZ, RZ, -R2 ;  /* 0x000000ffff0f7224 */ /* 0x000fe400078e0a02 */
[----:B------:R-:W-:Y:S01]  /*03b0*/  IMAD.HI.U32 R2, R9, R21, R8 ;  /* 0x0000001509027227 */ /* 0x000fe200078e0008 */
[----:B0-----:R-:W0:Y:S01]  /*03c0*/  MUFU.RCP R13, R13 ;  /* 0x0000000d000d7308 */ /* 0x001e220000001000 */
[----:B------:R-:W2:Y:S02]  /*03d0*/  S2R R21, SR_LTMASK ;  /* 0x0000000000157919 */ /* 0x000ea40000003900 */
[----:B------:R-:W-:-:S04]  /*03e0*/  IMAD.HI.U32 R8, R18, R5, RZ ;  /* 0x0000000512087227 */ /* 0x000fc800078e00ff */
[----:B------:R-:W-:-:S04]  /*03f0*/  IMAD.HI.U32 R9, R2, R5, RZ ;  /* 0x0000000502097227 */ /* 0x000fc800078e00ff */
[----:B------:R-:W-:Y:S01]  /*0400*/  IMAD.MOV R8, RZ, RZ, -R8 ;  /* 0x000000ffff087224 */ /* 0x000fe200078e0a08 */
[----:B------:R-:W-:Y:S01]  /*0410*/  IADD3 R9, PT, PT, -R9, RZ, RZ ;  /* 0x000000ff09097210 */ /* 0x000fe20007ffe1ff */
[--C-:B------:R-:W-:Y:S02]  /*0420*/  IMAD R15, R0, R15, R5.reuse ;  /* 0x0000000f000f7224 */ /* 0x100fe400078e0205 */
[--C-:B------:R-:W-:Y:S02]  /*0430*/  IMAD R23, R14, R8, R5.reuse ;  /* 0x000000080e177224 */ /* 0x100fe400078e0205 */
[----:B------:R-:W-:Y:S01]  /*0440*/  IMAD R25, R12, R9, R5 ;  /* 0x000000090c197224 */ /* 0x000fe200078e0205 */
[----:B------:R-:W-:Y:S01]  /*0450*/  ISETP.GE.U32.AND P0, PT, R15, R0, PT ;  /* 0x000000000f00720c */ /* 0x000fe20003f06070 */
[----:B0-----:R-:W-:Y:S01]  /*0460*/  VIADD R8, R13, 0xffffffe ;  /* 0x0ffffffe0d087836 */ /* 0x001fe20000000000 */
[----:B------:R-:W-:Y:S02]  /*0470*/  ISETP.GE.U32.AND P2, PT, R23, R14, PT ;  /* 0x0000000e1700720c */ /* 0x000fe40003f46070 */
[----:B------:R-:W-:Y:S01]  /*0480*/  ISETP.GE.U32.AND P3, PT, R25, R12, PT ;  /* 0x0000000c1900720c */ /* 0x000fe20003f66070 */
[----:B------:R0:W3:Y:S01]  /*0490*/  F2I.FTZ.U32.TRUNC.NTZ R9, R8 ;  /* 0x0000000800097305 */ /* 0x0000e2000021f000 */
[----:B------:R-:W-:-:S07]  /*04a0*/  LOP3.LUT R13, RZ, R14, RZ, 0x33, !PT ;  /* 0x0000000eff0d7212 */ /* 0x000fce00078e33ff */
[----:B------:R-:W-:Y:S02]  /*04b0*/  @P0 IMAD.IADD R15, R15, 0x1, -R0 ;  /* 0x000000010f0f0824 */ /* 0x000fe400078e0a00 */
[----:B------:R-:W-:Y:S01]  /*04c0*/  @P2 IADD3 R23, PT, PT, -R14, R23, RZ ;  /* 0x000000170e172210 */ /* 0x000fe20007ffe1ff */
[----:B0-----:R-:W-:Y:S01]  /*04d0*/  IMAD.MOV.U32 R8, RZ, RZ, RZ ;  /* 0x000000ffff087224 */ /* 0x001fe200078e00ff */
[----:B--2---:R-:W-:Y:S01]  /*04e0*/  LOP3.LUT R21, R21, UR4, RZ, 0xc0, !PT ;  /* 0x0000000415157c12 */ /* 0x004fe2000f8ec0ff */
[----:B------:R-:W-:Y:S01]  /*04f0*/  @P3 IMAD.IADD R25, R25, 0x1, -R12 ;  /* 0x0000000119193824 */ /* 0x000fe200078e0a0c */
[----:B------:R-:W-:Y:S01]  /*0500*/  ISETP.GE.U32.AND P0, PT, R15, R0, PT ;  /* 0x000000000f00720c */ /* 0x000fe20003f06070 */
[----:B---3--:R-:W-:Y:S01]  /*0510*/  IMAD R27, R27, R9, RZ ;  /* 0x000000091b1b7224 */ /* 0x008fe200078e02ff */
[----:B------:R-:W-:Y:S01]  /*0520*/  ISETP.GE.U32.AND P2, PT, R23, R14, PT ;  /* 0x0000000e1700720c */ /* 0x000fe20003f46070 */
[----:B------:R-:W1:Y:S01]  /*0530*/  POPC R22, R21 ;  /* 0x0000001500167309 */ /* 0x000e620000000000 */
[----:B------:R-:W-:Y:S01]  /*0540*/  ISETP.GE.U32.AND P3, PT, R25, R12, PT ;  /* 0x0000000c1900720c */ /* 0x000fe20003f66070 */
[----:B------:R-:W-:-:S08]  /*0550*/  IMAD.HI.U32 R27, R9, R27, R8 ;  /* 0x0000001b091b7227 */ /* 0x000fd000078e0008 */
[----:B------:R-:W-:Y:S01]  /*0560*/  @P0 IMAD.IADD R15, R15, 0x1, -R0 ;  /* 0x000000010f0f0824 */ /* 0x000fe200078e0a00 */
[----:B------:R-:W-:Y:S02]  /*0570*/  @!P1 LOP3.LUT R15, RZ, R0, RZ, 0x33, !PT ;  /* 0x00000000ff0f9212 */ /* 0x000fe400078e33ff */
[C---:B------:R-:W-:Y:S01]  /*0580*/  ISETP.NE.U32.AND P0, PT, R14.reuse, RZ, PT ;  /* 0x000000ff0e00720c */ /* 0x040fe20003f05070 */
[----:B------:R-:W-:Y:S01]  /*0590*/  @P3 IMAD.IADD R25, R25, 0x1, -R12 ;  /* 0x0000000119193824 */ /* 0x000fe200078e0a0c */
[----:B------:R-:W-:Y:S01]  /*05a0*/  @P2 IADD3 R23, PT, PT, -R14, R23, RZ ;  /* 0x000000170e172210 */ /* 0x000fe20007ffe1ff */
[----:B------:R-:W-:Y:S01]  /*05b0*/  IMAD.HI.U32 R18, R18, R15, RZ ;  /* 0x0000000f12127227 */ /* 0x000fe200078e00ff */
[----:B------:R-:W-:Y:S02]  /*05c0*/  ISETP.NE.U32.AND P1, PT, R12, RZ, PT ;  /* 0x000000ff0c00720c */ /* 0x000fe40003f25070 */
[----:B------:R-:W-:Y:S01]  /*05d0*/  SEL R9, R13, R23, !P0 ;  /* 0x000000170d097207 */ /* 0x000fe20004000000 */
[----:B-1----:R-:W-:Y:S01]  /*05e0*/  IMAD R17, R22, 0x3, R17 ;  /* 0x0000000316117824 */ /* 0x002fe200078e0211 */
[----:B------:R-:W-:-:S02]  /*05f0*/  SEL R8, R19, R25, !P1 ;  /* 0x0000001913087207 */ /* 0x000fc40004800000 */
[----:B------:R-:W-:Y:S01]  /*0600*/  IADD3 R23, PT, PT, -R18, RZ, RZ ;  /* 0x000000ff12177210 */ /* 0x000fe20007ffe1ff */
[----:B------:R-:W-:Y:S01]  /*0610*/  IMAD.HI.U32 R0, R2, R9, RZ ;  /* 0x0000000902007227 */ /* 0x000fe200078e00ff */
[----:B------:R-:W-:-:S03]  /*0620*/  ISETP.GT.U32.AND P6, PT, R17, 0x3e8, PT ;  /* 0x000003e81100780c */ /* 0x000fc60003fc4070 */
[----:B------:R-:W-:-:S04]  /*0630*/  IMAD.HI.U32 R2, R27, R8, RZ ;  /* 0x000000081b027227 */ /* 0x000fc800078e00ff */
[----:B------:R-:W-:Y:S01]  /*0640*/  IMAD.MOV R24, RZ, RZ, -R0 ;  /* 0x000000ffff187224 */ /* 0x000fe200078e0a00 */
[----:B------:R-:W-:Y:S01]  /*0650*/  IADD3 R25, PT, PT, -R2, RZ, RZ ;  /* 0x000000ff02197210 */ /* 0x000fe20007ffe1ff */
[----:B------:R-:W-:Y:S02]  /*0660*/  IMAD R15, R14, R23, R15 ;  /* 0x000000170e0f7224 */ /* 0x000fe400078e020f */
[----:B------:R-:W-:Y:S02]  /*0670*/  IMAD R9, R12, R24, R9 ;  /* 0x000000180c097224 */ /* 0x000fe400078e0209 */
[----:B------:R-:W-:Y:S01]  /*0680*/  IMAD R8, R3, R25, R8 ;  /* 0x0000001903087224 */ /* 0x000fe200078e0208 */
[----:B------:R-:W-:Y:S02]  /*0690*/  ISETP.GE.U32.AND P4, PT, R15, R14, PT ;  /* 0x0000000e0f00720c */ /* 0x000fe40003f86070 */
[----:B------:R-:W-:Y:S02]  /*06a0*/  ISETP.GE.U32.AND P2, PT, R9, R12, PT ;  /* 0x0000000c0900720c */ /* 0x000fe40003f46070 */
[----:B------:R-:W-:-:S09]  /*06b0*/  ISETP.GE.U32.AND P3, PT, R8, R3, PT ;  /* 0x000000030800720c */ /* 0x000fd20003f66070 */
[----:B------:R-:W-:Y:S01]  /*06c0*/  @P4 IMAD.IADD R15, R15, 0x1, -R14 ;  /* 0x000000010f0f4824 */ /* 0x000fe200078e0a0e */
[----:B------:R-:W-:Y:S02]  /*06d0*/  @P4 IADD3 R18, PT, PT, R18, 0x1, RZ ;  /* 0x0000000112124810 */ /* 0x000fe40007ffe0ff */
[----:B------:R-:W-:Y:S01]  /*06e0*/  @P2 IADD3 R9, PT, PT, -R12, R9, RZ ;  /* 0x000000090c092210 */ /* 0x000fe20007ffe1ff */
[----:B------:R-:W-:Y:S01]  /*06f0*/  @P3 IMAD.IADD R8, R8, 0x1, -R3 ;  /* 0x0000000108083824 */ /* 0x000fe200078e0a03 */
[----:B------:R-:W-:Y:S02]  /*0700*/  ISETP.GE.U32.AND P5, PT, R15, R14, PT ;  /* 0x0000000e0f00720c */ /* 0x000fe40003fa6070 */
[----:B------:R-:W-:Y:S02]  /*0710*/  ISETP.GE.U32.AND P4, PT, R9, R12, PT ;  /* 0x0000000c0900720c */ /* 0x000fe40003f86070 */
[----:B------:R-:W-:Y:S02]  /*0720*/  P2R R9, PR, RZ, 0x20 ;  /* 0x00000020ff097803 */ /* 0x000fe40000000000 */
[----:B------:R-:W-:Y:S01]  /*0730*/  ISETP.GE.U32.AND P5, PT, R8, R3, PT ;  /* 0x000000030800720c */ /* 0x000fe20003fa6070 */
[----:B------:R-:W-:-:S12]  /*0740*/  @P6 EXIT ;  /* 0x000000000000694d */ /* 0x000fd80003800000 */
[----:B------:R-:W-:Y:S01]  /*0750*/  MOV R8, 0x0 ;  /* 0x0000000000087802 */ /* 0x000fe20000000f00 */
[----:B------:R-:W-:Y:S01]  /*0760*/  STL.64 [R1], R10 ;  /* 0x0000000a01007387 */ /* 0x000fe20000100a00 */
[----:B------:R-:W-:Y:S01]  /*0770*/  ISETP.NE.AND P6, PT, R9, RZ, PT ;  /* 0x000000ff0900720c */ /* 0x000fe20003fc5270 */
[----:B------:R-:W0:Y:S01]  /*0780*/  LDCU.64 UR4, c[0x4][0x8] ;  /* 0x01000100ff0477ac */ /* 0x000e220008000a00 */
[----:B------:R-:W-:Y:S01]  /*0790*/  @P2 VIADD R0, R0, 0x1 ;  /* 0x0000000100002836 */ /* 0x000fe20000000000 */
[----:B------:R-:W-:Y:S01]  /*07a0*/  STL.64 [R1+0x10], R16 ;  /* 0x0000101001007387 */ /* 0x000fe20000100a00 */
[----:B------:R-:W1:Y:S01]  /*07b0*/  LDC.64 R8, c[0x4][R8] ;  /* 0x0100000008087b82 */ /* 0x000e620000000a00 */
[----:B------:R-:W-:Y:S02]  /*07c0*/  ISETP.NE.U32.AND P2, PT, R3, RZ, PT ;  /* 0x000000ff0300720c */ /* 0x000fe40003f45070 */
[----:B------:R-:W-:Y:S01]  /*07d0*/  @P3 IADD3 R2, PT, PT, R2, 0x1, RZ ;  /* 0x0000000102023810 */ /* 0x000fe20007ffe0ff */
[----:B------:R0:W-:Y:S01]  /*07e0*/  STL.64 [R1+0x8], R4 ;  /* 0x0000080401007387 */ /* 0x0001e20000100a00 */
[----:B------:R-:W-:-:S03]  /*07f0*/  @P4 IADD3 R0, PT, PT, R0, 0x1, RZ ;  /* 0x0000000100004810 */ /* 0x000fc60007ffe0ff */
[----:B------:R-:W-:Y:S01]  /*0800*/  @P5 VIADD R2, R2, 0x1 ;  /* 0x0000000102025836 */ /* 0x000fe20000000000 */
[----:B------:R-:W-:Y:S01]  /*0810*/  SEL R19, R19, R0, !P1 ;  /* 0x0000000013137207 */ /* 0x000fe20004800000 */
[----:B------:R-:W-:-:S04]  /*0820*/  @P6 VIADD R18, R18, 0x1 ;  /* 0x0000000112126836 */ /* 0x000fc80000000000 */
[----:B------:R-:W-:Y:S02]  /*0830*/  @!P2 LOP3.LUT R2, RZ, R3, RZ, 0x33, !PT ;  /* 0x00000003ff02a212 */ /* 0x000fe400078e33ff */
[----:B------:R-:W-:Y:S01]  /*0840*/  SEL R18, R13, R18, !P0 ;  /* 0x000000120d127207 */ /* 0x000fe20004000000 */
[----:B0-----:R-:W-:Y:S01]  /*0850*/  IMAD.U32 R5, RZ, RZ, UR5 ;  /* 0x00000005ff057e24 */ /* 0x001fe2000f8e00ff */
[----:B------:R-:W-:-:S07]  /*0860*/  MOV R4, UR4 ;  /* 0x0000000400047c02 */ /* 0x000fce0008000f00 */
[----:B------:R-:W-:-:S07]  /*0870*/  LEPC R20, `(.L_x_0) ;  /* 0x000000001014794e */ /* 0x000fce0000000000 */
[----:B-1----:R-:W-:Y:S05]  /*0880*/  CALL.ABS.NOINC R8 ;  /* 0x0000000008007343 */ /* 0x002fea0003c00000 */
.L_x_0:
[----:B------:R-:W0:Y:S02]  /*0890*/  LDCU.64 UR4, c[0x0][0x388] ;  /* 0x00007100ff0477ac */ /* 0x000e240008000a00 */
[----:B0-----:R-:W-:-:S04]  /*08a0*/  IADD3 R4, P0, PT, R17, UR4, RZ ;  /* 0x0000000411047c10 */ /* 0x001fc8000ff1e0ff */
[----:B------:R-:W-:-:S05]  /*08b0*/  IADD3.X R5, PT, PT, RZ, UR5, RZ, P0, !PT ;  /* 0x00000005ff057c10 */ /* 0x000fca00087fe4ff */
[----:B------:R-:W-:Y:S04]  /*08c0*/  STG.E.U8 desc[UR36][R4.64], R18 ;  /* 0x0000001204007986 */ /* 0x000fe8000c101124 */
[----:B------:R-:W-:Y:S04]  /*08d0*/  STG.E.U8 desc[UR36][R4.64+0x1], R19 ;  /* 0x0000011304007986 */ /* 0x000fe8000c101124 */
[----:B------:R-:W-:Y:S01]  /*08e0*/  STG.E.U8 desc[UR36][R4.64+0x2], R2 ;  /* 0x0000020204007986 */ /* 0x000fe2000c101124 */
[----:B------:R-:W-:Y:S05]  /*08f0*/  EXIT ;  /* 0x000000000000794d */ /* 0x000fea0003800000 */
.L_x_1:
[----:B------:R-:W-:-:S00]  /*0900*/  BRA `(.L_x_1) ;  /* 0xfffffffc00fc7947 */ /* 0x000fc0000383ffff */
[----:B------:R-:W-:-:S00]  /*0910*/  NOP ;  /* 0x0000000000007918 */ /* 0x000fc00000000000 */
        /* <DEDUP_REMOVED lines=14> */
.L_x_2:


//--------------------- .nv.global.init           --------------------------
	.section	.nv.global.init,"aw",@progbits
.nv.global.init:
	.type		$str,@object
	.size		$str,(.L_0 - $str)
$str:
        /*0000*/ 	.byte	0x54, 0x68, 0x72, 0x50, 0x65, 0x72, 0x42, 0x6c, 0x6b, 0x3a, 0x20, 0x25, 0x75, 0x2c, 0x20, 0x4d
        /*0010*/ 	.byte	0x79, 0x62, 0x69, 0x64, 0x3a, 0x20, 0x25, 0x75, 0x2c, 0x20, 0x4d, 0x79, 0x74, 0x69, 0x64, 0x3a
        /*0020*/ 	.byte	0x20, 0x25, 0x64, 0x2c, 0x20, 0x4d, 0x79, 0x67, 0x74, 0x69, 0x64, 0x3a, 0x20, 0x25, 0x75, 0x2c
        /*0030*/ 	.byte	0x20, 0x6f, 0x66, 0x66, 0x73, 0x65, 0x74, 0x3a, 0x20, 0x25, 0x75, 0x2c, 0x20, 0x63, 0x75, 0x72
        /*0040*/ 	.byte	0x72, 0x49, 0x6e, 0x64, 0x65, 0x78, 0x3a, 0x20, 0x25, 0x75, 0x0a, 0x00
.L_0:


//--------------------- .nv.shared.reserved.0     --------------------------
	.section	.nv.shared.reserved.0,"aw",@nobits
	.weak		__nv_reservedSMEM_offset_0_alias
	.size		__nv_reservedSMEM_offset_0_alias, 0, 64
	.other		__nv_reservedSMEM_offset_0_alias,@"STO_CUDA_RESERVED_SHARED STV_DEFAULT"
__nv_reservedSMEM_offset_0_alias:
	.zero		0
	.zero		64


//--------------------- .nv.constant0._Z6GenSeqPjPhjS_j --------------------------
	.section	.nv.constant0._Z6GenSeqPjPhjS_j,"a",@progbits
	.sectionflags	@""
	.align	4
.nv.constant0._Z6GenSeqPjPhjS_j:
	.zero		932


//--------------------- SYMBOLS --------------------------

	.type		.nv.reservedSmem.offset0,@object
	.size		.nv.reservedSmem.offset0,0x4
	.type		vprintf,@function
